//
// Generated by NVIDIA NVVM Compiler
//
// Compiler Build ID: CL-36424714
// Cuda compilation tools, release 13.0, V13.0.88
// Based on NVVM 20.0.0
//

.version 9.0
.target sm_100
.address_size 64

	// .globl	_Z10AddVectorsPKfS0_Pfi

.visible .entry _Z10AddVectorsPKfS0_Pfi(
	.param .u64 .ptr .align 1 _Z10AddVectorsPKfS0_Pfi_param_0,
	.param .u64 .ptr .align 1 _Z10AddVectorsPKfS0_Pfi_param_1,
	.param .u64 .ptr .align 1 _Z10AddVectorsPKfS0_Pfi_param_2,
	.param .u32 _Z10AddVectorsPKfS0_Pfi_param_3
)
{
	.reg .pred 	%p<10>;
	.reg .b32 	%r<39>;
	.reg .b32 	%f<88>;
	.reg .b64 	%rd<26>;

	ld.param.u64 	%rd7, [_Z10AddVectorsPKfS0_Pfi_param_0];
	ld.param.u64 	%rd8, [_Z10AddVectorsPKfS0_Pfi_param_1];
	ld.param.u64 	%rd9, [_Z10AddVectorsPKfS0_Pfi_param_2];
	ld.param.u32 	%r24, [_Z10AddVectorsPKfS0_Pfi_param_3];
	cvta.to.global.u64 	%rd1, %rd9;
	cvta.to.global.u64 	%rd2, %rd8;
	cvta.to.global.u64 	%rd3, %rd7;
	mov.u32 	%r25, %ctaid.x;
	mov.u32 	%r26, %ntid.x;
	mul.lo.s32 	%r27, %r25, %r26;
	mul.lo.s32 	%r1, %r27, %r24;
	mov.u32 	%r2, %tid.x;
	add.s32 	%r3, %r1, %r2;
	setp.lt.s32 	%p1, %r24, 1;
	@%p1 bra 	$L__BB0_13;
	and.b32  	%r4, %r24, 15;
	setp.lt.u32 	%p2, %r24, 16;
	mov.b32 	%r35, 0;
	@%p2 bra 	$L__BB0_4;
	and.b32  	%r35, %r24, 2147483632;
	neg.s32 	%r33, %r35;
	add.s64 	%rd4, %rd3, 32;
	add.s64 	%rd5, %rd2, 32;
	add.s64 	%rd6, %rd1, 32;
	mov.u32 	%r32, %r3;
$L__BB0_3:
	.pragma "nounroll";
	mul.wide.s32 	%rd10, %r32, 4;
	add.s64 	%rd11, %rd4, %rd10;
	add.s64 	%rd12, %rd5, %rd10;
	add.s64 	%rd13, %rd6, %rd10;
	ld.global.f32 	%f1, [%rd11+-32];
	ld.global.f32 	%f2, [%rd12+-32];
	add.f32 	%f3, %f1, %f2;
	st.global.f32 	[%rd13+-32], %f3;
	ld.global.f32 	%f4, [%rd11+-28];
	ld.global.f32 	%f5, [%rd12+-28];
	add.f32 	%f6, %f4, %f5;
	st.global.f32 	[%rd13+-28], %f6;
	ld.global.f32 	%f7, [%rd11+-24];
	ld.global.f32 	%f8, [%rd12+-24];
	add.f32 	%f9, %f7, %f8;
	st.global.f32 	[%rd13+-24], %f9;
	ld.global.f32 	%f10, [%rd11+-20];
	ld.global.f32 	%f11, [%rd12+-20];
	add.f32 	%f12, %f10, %f11;
	st.global.f32 	[%rd13+-20], %f12;
	ld.global.f32 	%f13, [%rd11+-16];
	ld.global.f32 	%f14, [%rd12+-16];
	add.f32 	%f15, %f13, %f14;
	st.global.f32 	[%rd13+-16], %f15;
	ld.global.f32 	%f16, [%rd11+-12];
	ld.global.f32 	%f17, [%rd12+-12];
	add.f32 	%f18, %f16, %f17;
	st.global.f32 	[%rd13+-12], %f18;
	ld.global.f32 	%f19, [%rd11+-8];
	ld.global.f32 	%f20, [%rd12+-8];
	add.f32 	%f21, %f19, %f20;
	st.global.f32 	[%rd13+-8], %f21;
	ld.global.f32 	%f22, [%rd11+-4];
	ld.global.f32 	%f23, [%rd12+-4];
	add.f32 	%f24, %f22, %f23;
	st.global.f32 	[%rd13+-4], %f24;
	ld.global.f32 	%f25, [%rd11];
	ld.global.f32 	%f26, [%rd12];
	add.f32 	%f27, %f25, %f26;
	st.global.f32 	[%rd13], %f27;
	ld.global.f32 	%f28, [%rd11+4];
	ld.global.f32 	%f29, [%rd12+4];
	add.f32 	%f30, %f28, %f29;
	st.global.f32 	[%rd13+4], %f30;
	ld.global.f32 	%f31, [%rd11+8];
	ld.global.f32 	%f32, [%rd12+8];
	add.f32 	%f33, %f31, %f32;
	st.global.f32 	[%rd13+8], %f33;
	ld.global.f32 	%f34, [%rd11+12];
	ld.global.f32 	%f35, [%rd12+12];
	add.f32 	%f36, %f34, %f35;
	st.global.f32 	[%rd13+12], %f36;
	ld.global.f32 	%f37, [%rd11+16];
	ld.global.f32 	%f38, [%rd12+16];
	add.f32 	%f39, %f37, %f38;
	st.global.f32 	[%rd13+16], %f39;
	ld.global.f32 	%f40, [%rd11+20];
	ld.global.f32 	%f41, [%rd12+20];
	add.f32 	%f42, %f40, %f41;
	st.global.f32 	[%rd13+20], %f42;
	ld.global.f32 	%f43, [%rd11+24];
	ld.global.f32 	%f44, [%rd12+24];
	add.f32 	%f45, %f43, %f44;
	st.global.f32 	[%rd13+24], %f45;
	ld.global.f32 	%f46, [%rd11+28];
	ld.global.f32 	%f47, [%rd12+28];
	add.f32 	%f48, %f46, %f47;
	st.global.f32 	[%rd13+28], %f48;
	add.s32 	%r33, %r33, 16;
	add.s32 	%r32, %r32, 16;
	setp.ne.s32 	%p3, %r33, 0;
	@%p3 bra 	$L__BB0_3;
$L__BB0_4:
	setp.eq.s32 	%p4, %r4, 0;
	@%p4 bra 	$L__BB0_13;
	and.b32  	%r12, %r24, 7;
	setp.lt.u32 	%p5, %r4, 8;
	@%p5 bra 	$L__BB0_7;
	add.s32 	%r29, %r3, %r35;
	mul.wide.s32 	%rd14, %r29, 4;
	add.s64 	%rd15, %rd3, %rd14;
	ld.global.f32 	%f49, [%rd15];
	add.s64 	%rd16, %rd2, %rd14;
	ld.global.f32 	%f50, [%rd16];
	add.f32 	%f51, %f49, %f50;
	add.s64 	%rd17, %rd1, %rd14;
	st.global.f32 	[%rd17], %f51;
	ld.global.f32 	%f52, [%rd15+4];
	ld.global.f32 	%f53, [%rd16+4];
	add.f32 	%f54, %f52, %f53;
	st.global.f32 	[%rd17+4], %f54;
	ld.global.f32 	%f55, [%rd15+8];
	ld.global.f32 	%f56, [%rd16+8];
	add.f32 	%f57, %f55, %f56;
	st.global.f32 	[%rd17+8], %f57;
	ld.global.f32 	%f58, [%rd15+12];
	ld.global.f32 	%f59, [%rd16+12];
	add.f32 	%f60, %f58, %f59;
	st.global.f32 	[%rd17+12], %f60;
	ld.global.f32 	%f61, [%rd15+16];
	ld.global.f32 	%f62, [%rd16+16];
	add.f32 	%f63, %f61, %f62;
	st.global.f32 	[%rd17+16], %f63;
	ld.global.f32 	%f64, [%rd15+20];
	ld.global.f32 	%f65, [%rd16+20];
	add.f32 	%f66, %f64, %f65;
	st.global.f32 	[%rd17+20], %f66;
	ld.global.f32 	%f67, [%rd15+24];
	ld.global.f32 	%f68, [%rd16+24];
	add.f32 	%f69, %f67, %f68;
	st.global.f32 	[%rd17+24], %f69;
	ld.global.f32 	%f70, [%rd15+28];
	ld.global.f32 	%f71, [%rd16+28];
	add.f32 	%f72, %f70, %f71;
	st.global.f32 	[%rd17+28], %f72;
	add.s32 	%r35, %r35, 8;
$L__BB0_7:
	setp.eq.s32 	%p6, %r12, 0;
	@%p6 bra 	$L__BB0_13;
	and.b32  	%r15, %r24, 3;
	setp.lt.u32 	%p7, %r12, 4;
	@%p7 bra 	$L__BB0_10;
	add.s32 	%r30, %r3, %r35;
	mul.wide.s32 	%rd18, %r30, 4;
	add.s64 	%rd19, %rd3, %rd18;
	ld.global.f32 	%f73, [%rd19];
	add.s64 	%rd20, %rd2, %rd18;
	ld.global.f32 	%f74, [%rd20];
	add.f32 	%f75, %f73, %f74;
	add.s64 	%rd21, %rd1, %rd18;
	st.global.f32 	[%rd21], %f75;
	ld.global.f32 	%f76, [%rd19+4];
	ld.global.f32 	%f77, [%rd20+4];
	add.f32 	%f78, %f76, %f77;
	st.global.f32 	[%rd21+4], %f78;
	ld.global.f32 	%f79, [%rd19+8];
	ld.global.f32 	%f80, [%rd20+8];
	add.f32 	%f81, %f79, %f80;
	st.global.f32 	[%rd21+8], %f81;
	ld.global.f32 	%f82, [%rd19+12];
	ld.global.f32 	%f83, [%rd20+12];
	add.f32 	%f84, %f82, %f83;
	st.global.f32 	[%rd21+12], %f84;
	add.s32 	%r35, %r35, 4;
$L__BB0_10:
	setp.eq.s32 	%p8, %r15, 0;
	@%p8 bra 	$L__BB0_13;
	add.s32 	%r31, %r2, %r35;
	add.s32 	%r38, %r31, %r1;
	neg.s32 	%r37, %r15;
$L__BB0_12:
	.pragma "nounroll";
	mul.wide.s32 	%rd22, %r38, 4;
	add.s64 	%rd23, %rd1, %rd22;
	add.s64 	%rd24, %rd2, %rd22;
	add.s64 	%rd25, %rd3, %rd22;
	ld.global.f32 	%f85, [%rd25];
	ld.global.f32 	%f86, [%rd24];
	add.f32 	%f87, %f85, %f86;
	st.global.f32 	[%rd23], %f87;
	add.s32 	%r38, %r38, 1;
	add.s32 	%r37, %r37, 1;
	setp.ne.s32 	%p9, %r37, 0;
	@%p9 bra 	$L__BB0_12;
$L__BB0_13:
	ret;

}


// ===== COMPILED SASS (sm_100) =====

	.target	sm_100

	.elftype	@"ET_EXEC"


//--------------------- .note.nv.tkinfo           --------------------------
	.section	.note.nv.tkinfo,"",@"SHT_NOTE"
	.sectionflags	@"SHF_NOTE_NV_TKINFO"
	.tkinfo
        /*0018*/ 	.word	0x00000002
        /*0030*/ 	.string	""
        /*0030*/ 	.string	"ptxas"
        /*0030*/ 	.string	"Cuda compilation tools, release 13.0, V13.0.88"
        /*0030*/ 	.string	"Build cuda_13.0.r13.0/compiler.36424714_0"
        /*0030*/ 	.string	"-arch sm_100 -m 64 "



//--------------------- .note.nv.cuinfo           --------------------------
	.section	.note.nv.cuinfo,"",@"SHT_NOTE"
	.sectionflags	@"SHF_NOTE_NV_CUINFO"
        /*0018*/ 	.short	0x0002
        /*001a*/ 	.short	0x0064
        /*001c*/ 	.short	0x0082
	.zero		2


//--------------------- .nv.info                  --------------------------
	.section	.nv.info,"",@"SHT_CUDA_INFO"
	.align	4


	//----- nvinfo : EIATTR_REGCOUNT
	.align		4
        /*0000*/ 	.byte	0x04, 0x2f
        /*0002*/ 	.short	(.L_1 - .L_0)
	.align		4
.L_0:
        /*0004*/ 	.word	index@(_Z10AddVectorsPKfS0_Pfi)
        /*0008*/ 	.word	0x00000016


	//----- nvinfo : EIATTR_FRAME_SIZE
	.align		4
.L_1:
        /*000c*/ 	.byte	0x04, 0x11
        /*000e*/ 	.short	(.L_3 - .L_2)
	.align		4
.L_2:
        /*0010*/ 	.word	index@(_Z10AddVectorsPKfS0_Pfi)
        /*0014*/ 	.word	0x00000000


	//----- nvinfo : EIATTR_MIN_STACK_SIZE
	.align		4
.L_3:
        /*0018*/ 	.byte	0x04, 0x12
        /*001a*/ 	.short	(.L_5 - .L_4)
	.align		4
.L_4:
        /*001c*/ 	.word	index@(_Z10AddVectorsPKfS0_Pfi)
        /*0020*/ 	.word	0x00000000
.L_5:


//--------------------- .nv.compat                --------------------------
	.section	.nv.compat,"",@"SHT_CUDA_COMPAT_INFO"
	.align	4
        /*0000*/ 	.byte	0x02, 0x09, 0x00, 0x00, 0x02, 0x02, 0x01, 0x00, 0x02, 0x05, 0x05, 0x00, 0x03, 0x07, 0x01, 0x01
        /*0010*/ 	.byte	0x02, 0x03, 0x00, 0x00, 0x02, 0x06, 0x01, 0x00, 0x04, 0x0b, 0x08, 0x00, 0x09, 0x00, 0x00, 0x00
        /*0020*/ 	.byte	0x00, 0x00, 0x00, 0x00


//--------------------- .nv.info._Z10AddVectorsPKfS0_Pfi --------------------------
	.section	.nv.info._Z10AddVectorsPKfS0_Pfi,"",@"SHT_CUDA_INFO"
	.sectionflags	@""
	.align	4


	//----- nvinfo : EIATTR_CUDA_API_VERSION
	.align		4
        /*0000*/ 	.byte	0x04, 0x37
        /*0002*/ 	.short	(.L_7 - .L_6)
.L_6:
        /*0004*/ 	.word	0x00000082


	//----- nvinfo : EIATTR_KPARAM_INFO
	.align		4
.L_7:
        /*0008*/ 	.byte	0x04, 0x17
        /*000a*/ 	.short	(.L_9 - .L_8)
.L_8:
        /*000c*/ 	.word	0x00000000
        /*0010*/ 	.short	0x0003
        /*0012*/ 	.short	0x0018
        /*0014*/ 	.byte	0x00, 0xf0, 0x11, 0x00


	//----- nvinfo : EIATTR_KPARAM_INFO
	.align		4
.L_9:
        /*0018*/ 	.byte	0x04, 0x17
        /*001a*/ 	.short	(.L_11 - .L_10)
.L_10:
        /*001c*/ 	.word	0x00000000
        /*0020*/ 	.short	0x0002
        /*0022*/ 	.short	0x0010
        /*0024*/ 	.byte	0x00, 0xf5, 0x21, 0x00


	//----- nvinfo : EIATTR_KPARAM_INFO
	.align		4
.L_11:
        /*0028*/ 	.byte	0x04, 0x17
        /*002a*/ 	.short	(.L_13 - .L_12)
.L_12:
        /*002c*/ 	.word	0x00000000
        /*0030*/ 	.short	0x0001
        /*0032*/ 	.short	0x0008
        /*0034*/ 	.byte	0x00, 0xf5, 0x21, 0x00


	//----- nvinfo : EIATTR_KPARAM_INFO
	.align		4
.L_13:
        /*0038*/ 	.byte	0x04, 0x17
        /*003a*/ 	.short	(.L_15 - .L_14)
.L_14:
        /*003c*/ 	.word	0x00000000
        /*0040*/ 	.short	0x0000
        /*0042*/ 	.short	0x0000
        /*0044*/ 	.byte	0x00, 0xf5, 0x21, 0x00


	//----- nvinfo : EIATTR_SPARSE_MMA_MASK
	.align		4
.L_15:
        /*0048*/ 	.byte	0x03, 0x50
        /*004a*/ 	.short	0x0000


	//----- nvinfo : EIATTR_MAXREG_COUNT
	.align		4
        /*004c*/ 	.byte	0x03, 0x1b
        /*004e*/ 	.short	0x00ff


	//----- nvinfo : EIATTR_MERCURY_ISA_VERSION
	.align		4
        /*0050*/ 	.byte	0x03, 0x5f
        /*0052*/ 	.short	0x0101


	//----- nvinfo : EIATTR_VRC_CTA_INIT_COUNT
	.align		4
        /*0054*/ 	.byte	0x02, 0x4a
	.zero		1
	.zero		1


	//----- nvinfo : EIATTR_EXIT_INSTR_OFFSETS
	.align		4
        /*0058*/ 	.byte	0x04, 0x1c
        /*005a*/ 	.short	(.L_17 - .L_16)


	//   ....[0]....
.L_16:
        /*005c*/ 	.word	0x00000040


	//   ....[1]....
        /*0060*/ 	.word	0x00000670


	//   ....[2]....
        /*0064*/ 	.word	0x00000940


	//   ....[3]....
        /*0068*/ 	.word	0x00000b10


	//   ....[4]....
        /*006c*/ 	.word	0x00000c30


	//----- nvinfo : EIATTR_CBANK_PARAM_SIZE
	.align		4
.L_17:
        /*0070*/ 	.byte	0x03, 0x19
        /*0072*/ 	.short	0x001c


	//----- nvinfo : EIATTR_PARAM_CBANK
	.align		4
        /*0074*/ 	.byte	0x04, 0x0a
        /*0076*/ 	.short	(.L_19 - .L_18)
	.align		4
.L_18:
        /*0078*/ 	.word	index@(.nv.constant0._Z10AddVectorsPKfS0_Pfi)
        /*007c*/ 	.short	0x0380
        /*007e*/ 	.short	0x001c


	//----- nvinfo : EIATTR_SW_WAR
	.align		4
.L_19:
        /*0080*/ 	.byte	0x04, 0x36
        /*0082*/ 	.short	(.L_21 - .L_20)
.L_20:
        /*0084*/ 	.word	0x00000008
.L_21:


//--------------------- .nv.callgraph             --------------------------
	.section	.nv.callgraph,"",@"SHT_CUDA_CALLGRAPH"
	.align	4
	.sectionentsize	8
	.align		4
        /*0000*/ 	.word	0x00000000
	.align		4
        /*0004*/ 	.word	0xffffffff
	.align		4
        /*0008*/ 	.word	0x00000000
	.align		4
        /*000c*/ 	.word	0xfffffffe
	.align		4
        /*0010*/ 	.word	0x00000000
	.align		4
        /*0014*/ 	.word	0xfffffffd
	.align		4
        /*0018*/ 	.word	0x00000000
	.align		4
        /*001c*/ 	.word	0xfffffffc


//--------------------- .text._Z10AddVectorsPKfS0_Pfi --------------------------
	.section	.text._Z10AddVectorsPKfS0_Pfi,"ax",@progbits
	.align	128
        .global         _Z10AddVectorsPKfS0_Pfi
        .type           _Z10AddVectorsPKfS0_Pfi,@function
        .size           _Z10AddVectorsPKfS0_Pfi,(.L_x_6 - _Z10AddVectorsPKfS0_Pfi)
        .other          _Z10AddVectorsPKfS0_Pfi,@"STO_CUDA_ENTRY STV_DEFAULT"
_Z10AddVectorsPKfS0_Pfi:
.text._Z10AddVectorsPKfS0_Pfi:
[----:B------:R-:W-:Y:S08]  /*0000*/  LDC R1, c[0x0][0x37c] ;  /* 0x0000df00ff017b82 */ /* 0x000ff00000000800 */
[----:B------:R-:W0:Y:S08]  /*0010*/  LDC R2, c[0x0][0x398] ;  /* 0x0000e600ff027b82 */ /* 0x000e300000000800 */
[----:B------:R-:W1:Y:S01]  /*0020*/  S2UR UR4, SR_CTAID.X ;  /* 0x00000000000479c3 */ /* 0x000e620000002500 */
[----:B0-----:R-:W-:-:S13]  /*0030*/  ISETP.GE.AND P0, PT, R2, 0x1, PT ;  /* 0x000000010200780c */ /* 0x001fda0003f06270 */
[----:B-1----:R-:W-:Y:S05]  /*0040*/  @!P0 EXIT ;  /* 0x000000000000894d */ /* 0x002fea0003800000 */
[----:B------:R-:W0:Y:S01]  /*0050*/  S2R R3, SR_TID.X ;  /* 0x0000000000037919 */ /* 0x000e220000002100 */
[----:B------:R-:W1:Y:S01]  /*0060*/  LDCU UR5, c[0x0][0x360] ;  /* 0x00006c00ff0577ac */ /* 0x000e620008000800 */
[C---:B------:R-:W-:Y:S01]  /*0070*/  ISETP.GE.U32.AND P1, PT, R2.reuse, 0x10, PT ;  /* 0x000000100200780c */ /* 0x040fe20003f26070 */
[----:B------:R-:W-:Y:S01]  /*0080*/  HFMA2 R0, -RZ, RZ, 0, 0 ;  /* 0x00000000ff007431 */ /* 0x000fe200000001ff */
[----:B------:R-:W-:Y:S01]  /*0090*/  LOP3.LUT R16, R2, 0xf, RZ, 0xc0, !PT ;  /* 0x0000000f02107812 */ /* 0x000fe200078ec0ff */
[----:B------:R-:W2:Y:S03]  /*00a0*/  LDCU.64 UR16, c[0x0][0x358] ;  /* 0x00006b00ff1077ac */ /* 0x000ea60008000a00 */
[----:B------:R-:W-:Y:S01]  /*00b0*/  ISETP.NE.AND P0, PT, R16, RZ, PT ;  /* 0x000000ff1000720c */ /* 0x000fe20003f05270 */
[----:B-1----:R-:W-:-:S06]  /*00c0*/  UIMAD UR4, UR4, UR5, URZ ;  /* 0x00000005040472a4 */ /* 0x002fcc000f8e02ff */
[----:B0-----:R-:W-:Y:S01]  /*00d0*/  IMAD R5, R2, UR4, R3 ;  /* 0x0000000402057c24 */ /* 0x001fe2000f8e0203 */
[----:B--2---:R-:W-:Y:S06]  /*00e0*/  @!P1 BRA `(.L_x_0) ;  /* 0x0000000400609947 */ /* 0x004fec0003800000 */
[----:B------:R-:W0:Y:S01]  /*00f0*/  LDCU.128 UR12, c[0x0][0x380] ;  /* 0x00007000ff0c77ac */ /* 0x000e220008000c00 */
[----:B------:R-:W-:Y:S02]  /*0100*/  LOP3.LUT R0, R2, 0x7ffffff0, RZ, 0xc0, !PT ;  /* 0x7ffffff002007812 */ /* 0x000fe400078ec0ff */
[----:B------:R-:W-:Y:S01]  /*0110*/  MOV R4, R5 ;  /* 0x0000000500047202 */ /* 0x000fe20000000f00 */
[----:B------:R-:W1:Y:S01]  /*0120*/  LDCU.64 UR10, c[0x0][0x390] ;  /* 0x00007200ff0a77ac */ /* 0x000e620008000a00 */
[----:B------:R-:W-:Y:S01]  /*0130*/  IADD3 R12, PT, PT, -R0, RZ, RZ ;  /* 0x000000ff000c7210 */ /* 0x000fe20007ffe1ff */
[----:B0-----:R-:W-:Y:S02]  /*0140*/  UIADD3 UR9, UP0, UPT, UR12, 0x20, URZ ;  /* 0x000000200c097890 */ /* 0x001fe4000ff1e0ff */
[----:B------:R-:W-:Y:S02]  /*0150*/  UIADD3 UR7, UP1, UPT, UR14, 0x20, URZ ;  /* 0x000000200e077890 */ /* 0x000fe4000ff3e0ff */
[----:B-1----:R-:W-:-:S02]  /*0160*/  UIADD3 UR5, UP2, UPT, UR10, 0x20, URZ ;  /* 0x000000200a057890 */ /* 0x002fc4000ff5e0ff */
[----:B------:R-:W-:Y:S02]  /*0170*/  UIADD3.X UR10, UPT, UPT, URZ, UR13, URZ, UP0, !UPT ;  /* 0x0000000dff0a7290 */ /* 0x000fe400087fe4ff */
[----:B------:R-:W-:Y:S02]  /*0180*/  UIADD3.X UR8, UPT, UPT, URZ, UR15, URZ, UP1, !UPT ;  /* 0x0000000fff087290 */ /* 0x000fe40008ffe4ff */
[----:B------:R-:W-:-:S12]  /*0190*/  UIADD3.X UR6, UPT, UPT, URZ, UR11, URZ, UP2, !UPT ;  /* 0x0000000bff067290 */ /* 0x000fd800097fe4ff */
.L_x_1:
[----:B------:R-:W-:Y:S02]  /*01a0*/  MOV R6, UR9 ;  /* 0x0000000900067c02 */ /* 0x000fe40008000f00 */
[----:B------:R-:W-:Y:S02]  /*01b0*/  MOV R7, UR10 ;  /* 0x0000000a00077c02 */ /* 0x000fe40008000f00 */
[----:B------:R-:W-:Y:S02]  /*01c0*/  MOV R8, UR7 ;  /* 0x0000000700087c02 */ /* 0x000fe40008000f00 */
[----:B------:R-:W-:Y:S01]  /*01d0*/  MOV R9, UR8 ;  /* 0x0000000800097c02 */ /* 0x000fe20008000f00 */
[----:B------:R-:W-:-:S04]  /*01e0*/  IMAD.WIDE R6, R4, 0x4, R6 ;  /* 0x0000000404067825 */ /* 0x000fc800078e0206 */
[----:B------:R-:W-:Y:S01]  /*01f0*/  IMAD.WIDE R8, R4, 0x4, R8 ;  /* 0x0000000404087825 */ /* 0x000fe200078e0208 */
[----:B0-----:R-:W2:Y:S04]  /*0200*/  LDG.E R13, desc[UR16][R6.64+-0x20] ;  /* 0xffffe010060d7981 */ /* 0x001ea8000c1e1900 */
[----:B------:R-:W2:Y:S01]  /*0210*/  LDG.E R14, desc[UR16][R8.64+-0x20] ;  /* 0xffffe010080e7981 */ /* 0x000ea2000c1e1900 */
[----:B------:R-:W-:Y:S02]  /*0220*/  MOV R10, UR5 ;  /* 0x00000005000a7c02 */ /* 0x000fe40008000f00 */
[----:B------:R-:W-:-:S03]  /*0230*/  MOV R11, UR6 ;  /* 0x00000006000b7c02 */ /* 0x000fc60008000f00 */
[----:B------:R-:W-:-:S04]  /*0240*/  IMAD.WIDE R10, R4, 0x4, R10 ;  /* 0x00000004040a7825 */ /* 0x000fc800078e020a */
[----:B--2---:R-:W-:-:S05]  /*0250*/  FADD R13, R13, R14 ;  /* 0x0000000e0d0d7221 */ /* 0x004fca0000000000 */
[----:B------:R0:W-:Y:S04]  /*0260*/  STG.E desc[UR16][R10.64+-0x20], R13 ;  /* 0xffffe00d0a007986 */ /* 0x0001e8000c101910 */
[----:B------:R-:W2:Y:S04]  /*0270*/  LDG.E R14, desc[UR16][R6.64+-0x1c] ;  /* 0xffffe410060e7981 */ /* 0x000ea8000c1e1900 */
[----:B------:R-:W2:Y:S02]  /*0280*/  LDG.E R15, desc[UR16][R8.64+-0x1c] ;  /* 0xffffe410080f7981 */ /* 0x000ea4000c1e1900 */
[----:B--2---:R-:W-:-:S05]  /*0290*/  FADD R15, R14, R15 ;  /* 0x0000000f0e0f7221 */ /* 0x004fca0000000000 */
[----:B------:R1:W-:Y:S04]  /*02a0*/  STG.E desc[UR16][R10.64+-0x1c], R15 ;  /* 0xffffe40f0a007986 */ /* 0x0003e8000c101910 */
[----:B------:R-:W2:Y:S04]  /*02b0*/  LDG.E R14, desc[UR16][R6.64+-0x18] ;  /* 0xffffe810060e7981 */ /* 0x000ea8000c1e1900 */
[----:B------:R-:W2:Y:S02]  /*02c0*/  LDG.E R17, desc[UR16][R8.64+-0x18] ;  /* 0xffffe81008117981 */ /* 0x000ea4000c1e1900 */
[----:B--2---:R-:W-:-:S05]  /*02d0*/  FADD R17, R14, R17 ;  /* 0x000000110e117221 */ /* 0x004fca0000000000 */
[----:B------:R2:W-:Y:S04]  /*02e0*/  STG.E desc[UR16][R10.64+-0x18], R17 ;  /* 0xffffe8110a007986 */ /* 0x0005e8000c101910 */
[----:B------:R-:W3:Y:S04]  /*02f0*/  LDG.E R14, desc[UR16][R6.64+-0x14] ;  /* 0xffffec10060e7981 */ /* 0x000ee8000c1e1900 */
[----:B------:R-:W3:Y:S02]  /*0300*/  LDG.E R19, desc[UR16][R8.64+-0x14] ;  /* 0xffffec1008137981 */ /* 0x000ee4000c1e1900 */
[----:B---3--:R-:W-:-:S05]  /*0310*/  FADD R19, R14, R19 ;  /* 0x000000130e137221 */ /* 0x008fca0000000000 */
[----:B------:R3:W-:Y:S04]  /*0320*/  STG.E desc[UR16][R10.64+-0x14], R19 ;  /* 0xffffec130a007986 */ /* 0x0007e8000c101910 */
[----:B0-----:R-:W4:Y:S04]  /*0330*/  LDG.E R13, desc[UR16][R6.64+-0x10] ;  /* 0xfffff010060d7981 */ /* 0x001f28000c1e1900 */
[----:B------:R-:W4:Y:S02]  /*0340*/  LDG.E R14, desc[UR16][R8.64+-0x10] ;  /* 0xfffff010080e7981 */ /* 0x000f24000c1e1900 */
[----:B----4-:R-:W-:-:S05]  /*0350*/  FADD R13, R13, R14 ;  /* 0x0000000e0d0d7221 */ /* 0x010fca0000000000 */
[----:B------:R0:W-:Y:S04]  /*0360*/  STG.E desc[UR16][R10.64+-0x10], R13 ;  /* 0xfffff00d0a007986 */ /* 0x0001e8000c101910 */
[----:B------:R-:W4:Y:S04]  /*0370*/  LDG.E R14, desc[UR16][R6.64+-0xc] ;  /* 0xfffff410060e7981 */ /* 0x000f28000c1e1900 */
[----:B-1----:R-:W4:Y:S02]  /*0380*/  LDG.E R15, desc[UR16][R8.64+-0xc] ;  /* 0xfffff410080f7981 */ /* 0x002f24000c1e1900 */
[----:B----4-:R-:W-:-:S05]  /*0390*/  FADD R15, R14, R15 ;  /* 0x0000000f0e0f7221 */ /* 0x010fca0000000000 */
[----:B------:R1:W-:Y:S04]  /*03a0*/  STG.E desc[UR16][R10.64+-0xc], R15 ;  /* 0xfffff40f0a007986 */ /* 0x0003e8000c101910 */
[----:B------:R-:W4:Y:S04]  /*03b0*/  LDG.E R14, desc[UR16][R6.64+-0x8] ;  /* 0xfffff810060e7981 */ /* 0x000f28000c1e1900 */
[----:B--2---:R-:W4:Y:S02]  /*03c0*/  LDG.E R17, desc[UR16][R8.64+-0x8] ;  /* 0xfffff81008117981 */ /* 0x004f24000c1e1900 */
[----:B----4-:R-:W-:-:S05]  /*03d0*/  FADD R17, R14, R17 ;  /* 0x000000110e117221 */ /* 0x010fca0000000000 */
[----:B------:R2:W-:Y:S04]  /*03e0*/  STG.E desc[UR16][R10.64+-0x8], R17 ;  /* 0xfffff8110a007986 */ /* 0x0005e8000c101910 */
[----:B------:R-:W4:Y:S04]  /*03f0*/  LDG.E R14, desc[UR16][R6.64+-0x4] ;  /* 0xfffffc10060e7981 */ /* 0x000f28000c1e1900 */
[----:B---3--:R-:W4:Y:S02]  /*0400*/  LDG.E R19, desc[UR16][R8.64+-0x4] ;  /* 0xfffffc1008137981 */ /* 0x008f24000c1e1900 */
[----:B----4-:R-:W-:-:S05]  /*0410*/  FADD R19, R14, R19 ;  /* 0x000000130e137221 */ /* 0x010fca0000000000 */
        /* <DEDUP_REMOVED lines=26> */
[----:B--2---:R-:W4:Y:S01]  /*05c0*/  LDG.E R17, desc[UR16][R8.64+0x18] ;  /* 0x0000181008117981 */ /* 0x004f22000c1e1900 */
[----:B------:R-:W-:Y:S01]  /*05d0*/  IADD3 R12, PT, PT, R12, 0x10, RZ ;  /* 0x000000100c0c7810 */ /* 0x000fe20007ffe0ff */
[----:B----4-:R-:W-:-:S05]  /*05e0*/  FADD R17, R14, R17 ;  /* 0x000000110e117221 */ /* 0x010fca0000000000 */
[----:B------:R0:W-:Y:S04]  /*05f0*/  STG.E desc[UR16][R10.64+0x18], R17 ;  /* 0x000018110a007986 */ /* 0x0001e8000c101910 */
[----:B------:R-:W2:Y:S04]  /*0600*/  LDG.E R14, desc[UR16][R6.64+0x1c] ;  /* 0x00001c10060e7981 */ /* 0x000ea8000c1e1900 */
[----:B---3--:R-:W2:Y:S01]  /*0610*/  LDG.E R19, desc[UR16][R8.64+0x1c] ;  /* 0x00001c1008137981 */ /* 0x008ea2000c1e1900 */
[----:B------:R-:W-:Y:S02]  /*0620*/  ISETP.NE.AND P1, PT, R12, RZ, PT ;  /* 0x000000ff0c00720c */ /* 0x000fe40003f25270 */
[----:B------:R-:W-:Y:S01]  /*0630*/  IADD3 R4, PT, PT, R4, 0x10, RZ ;  /* 0x0000001004047810 */ /* 0x000fe20007ffe0ff */
[----:B--2---:R-:W-:-:S05]  /*0640*/  FADD R19, R14, R19 ;  /* 0x000000130e137221 */ /* 0x004fca0000000000 */
[----:B------:R0:W-:Y:S05]  /*0650*/  STG.E desc[UR16][R10.64+0x1c], R19 ;  /* 0x00001c130a007986 */ /* 0x0001ea000c101910 */
[----:B------:R-:W-:Y:S05]  /*0660*/  @P1 BRA `(.L_x_1) ;  /* 0xfffffff800cc1947 */ /* 0x000fea000383ffff */
.L_x_0:
[----:B------:R-:W-:Y:S05]  /*0670*/  @!P0 EXIT ;  /* 0x000000000000894d */ /* 0x000fea0003800000 */
[----:B------:R-:W-:Y:S02]  /*0680*/  ISETP.GE.U32.AND P0, PT, R16, 0x8, PT ;  /* 0x000000081000780c */ /* 0x000fe40003f06070 */
[----:B------:R-:W-:-:S04]  /*0690*/  LOP3.LUT R12, R2, 0x7, RZ, 0xc0, !PT ;  /* 0x00000007020c7812 */ /* 0x000fc800078ec0ff */
[----:B------:R-:W-:-:S07]  /*06a0*/  ISETP.NE.AND P1, PT, R12, RZ, PT ;  /* 0x000000ff0c00720c */ /* 0x000fce0003f25270 */
[----:B------:R-:W-:Y:S06]  /*06b0*/  @!P0 BRA `(.L_x_2) ;  /* 0x0000000000a08947 */ /* 0x000fec0003800000 */
[----:B------:R-:W1:Y:S01]  /*06c0*/  LDC.64 R6, c[0x0][0x380] ;  /* 0x0000e000ff067b82 */ /* 0x000e620000000a00 */
[----:B0-----:R-:W-:-:S07]  /*06d0*/  IADD3 R13, PT, PT, R5, R0, RZ ;  /* 0x00000000050d7210 */ /* 0x001fce0007ffe0ff */
[----:B------:R-:W0:Y:S08]  /*06e0*/  LDC.64 R8, c[0x0][0x388] ;  /* 0x0000e200ff087b82 */ /* 0x000e300000000a00 */
[----:B------:R-:W2:Y:S01]  /*06f0*/  LDC.64 R10, c[0x0][0x390] ;  /* 0x0000e400ff0a7b82 */ /* 0x000ea20000000a00 */
[----:B-1----:R-:W-:-:S05]  /*0700*/  IMAD.WIDE R6, R13, 0x4, R6 ;  /* 0x000000040d067825 */ /* 0x002fca00078e0206 */
[----:B------:R-:W3:Y:S01]  /*0710*/  LDG.E R4, desc[UR16][R6.64] ;  /* 0x0000001006047981 */ /* 0x000ee2000c1e1900 */
[----:B0-----:R-:W-:-:S05]  /*0720*/  IMAD.WIDE R8, R13, 0x4, R8 ;  /* 0x000000040d087825 */ /* 0x001fca00078e0208 */
[----:B------:R-:W3:Y:S01]  /*0730*/  LDG.E R15, desc[UR16][R8.64] ;  /* 0x00000010080f7981 */ /* 0x000ee2000c1e1900 */
[----:B--2---:R-:W-:-:S04]  /*0740*/  IMAD.WIDE R10, R13, 0x4, R10 ;  /* 0x000000040d0a7825 */ /* 0x004fc800078e020a */
[----:B---3--:R-:W-:-:S05]  /*0750*/  FADD R15, R4, R15 ;  /* 0x0000000f040f7221 */ /* 0x008fca0000000000 */
        /* <DEDUP_REMOVED lines=13> */
[----:B------:R-:W4:Y:S04]  /*0830*/  LDG.E R4, desc[UR16][R6.64+0x10] ;  /* 0x0000101006047981 */ /* 0x000f28000c1e1900 */
[----:B0-----:R-:W4:Y:S02]  /*0840*/  LDG.E R15, desc[UR16][R8.64+0x10] ;  /* 0x00001010080f7981 */ /* 0x001f24000c1e1900 */
[----:B----4-:R-:W-:-:S05]  /*0850*/  FADD R15, R4, R15 ;  /* 0x0000000f040f7221 */ /* 0x010fca0000000000 */
[----:B------:R4:W-:Y:S04]  /*0860*/  STG.E desc[UR16][R10.64+0x10], R15 ;  /* 0x0000100f0a007986 */ /* 0x0009e8000c101910 */
[----:B------:R-:W5:Y:S04]  /*0870*/  LDG.E R4, desc[UR16][R6.64+0x14] ;  /* 0x0000141006047981 */ /* 0x000f68000c1e1900 */
[----:B-1----:R-:W5:Y:S02]  /*0880*/  LDG.E R13, desc[UR16][R8.64+0x14] ;  /* 0x00001410080d7981 */ /* 0x002f64000c1e1900 */
[----:B-----5:R-:W-:-:S05]  /*0890*/  FADD R13, R4, R13 ;  /* 0x0000000d040d7221 */ /* 0x020fca0000000000 */
[----:B------:R4:W-:Y:S04]  /*08a0*/  STG.E desc[UR16][R10.64+0x14], R13 ;  /* 0x0000140d0a007986 */ /* 0x0009e8000c101910 */
[----:B------:R-:W5:Y:S04]  /*08b0*/  LDG.E R4, desc[UR16][R6.64+0x18] ;  /* 0x0000181006047981 */ /* 0x000f68000c1e1900 */
[----:B--2---:R-:W5:Y:S02]  /*08c0*/  LDG.E R17, desc[UR16][R8.64+0x18] ;  /* 0x0000181008117981 */ /* 0x004f64000c1e1900 */
[----:B-----5:R-:W-:-:S05]  /*08d0*/  FADD R17, R4, R17 ;  /* 0x0000001104117221 */ /* 0x020fca0000000000 */
[----:B------:R4:W-:Y:S04]  /*08e0*/  STG.E desc[UR16][R10.64+0x18], R17 ;  /* 0x000018110a007986 */ /* 0x0009e8000c101910 */
[----:B------:R-:W2:Y:S04]  /*08f0*/  LDG.E R4, desc[UR16][R6.64+0x1c] ;  /* 0x00001c1006047981 */ /* 0x000ea8000c1e1900 */
[----:B---3--:R-:W2:Y:S01]  /*0900*/  LDG.E R19, desc[UR16][R8.64+0x1c] ;  /* 0x00001c1008137981 */ /* 0x008ea2000c1e1900 */
[----:B------:R-:W-:Y:S01]  /*0910*/  IADD3 R0, PT, PT, R0, 0x8, RZ ;  /* 0x0000000800007810 */ /* 0x000fe20007ffe0ff */
[----:B--2---:R-:W-:-:S05]  /*0920*/  FADD R19, R4, R19 ;  /* 0x0000001304137221 */ /* 0x004fca0000000000 */
[----:B------:R4:W-:Y:S02]  /*0930*/  STG.E desc[UR16][R10.64+0x1c], R19 ;  /* 0x00001c130a007986 */ /* 0x0009e4000c101910 */
.L_x_2:
[----:B------:R-:W-:Y:S05]  /*0940*/  @!P1 EXIT ;  /* 0x000000000000994d */ /* 0x000fea0003800000 */
[----:B------:R-:W-:Y:S02]  /*0950*/  ISETP.GE.U32.AND P0, PT, R12, 0x4, PT ;  /* 0x000000040c00780c */ /* 0x000fe40003f06070 */
[----:B------:R-:W-:-:S04]  /*0960*/  LOP3.LUT R4, R2, 0x3, RZ, 0xc0, !PT ;  /* 0x0000000302047812 */ /* 0x000fc800078ec0ff */
[----:B------:R-:W-:-:S07]  /*0970*/  ISETP.NE.AND P1, PT, R4, RZ, PT ;  /* 0x000000ff0400720c */ /* 0x000fce0003f25270 */
[----:B------:R-:W-:Y:S06]  /*0980*/  @!P0 BRA `(.L_x_3) ;  /* 0x0000000000608947 */ /* 0x000fec0003800000 */
[----:B------:R-:W1:Y:S01]  /*0990*/  LDC.64 R6, c[0x0][0x380] ;  /* 0x0000e000ff067b82 */ /* 0x000e620000000a00 */
[----:B0---4-:R-:W-:-:S07]  /*09a0*/  IADD3 R13, PT, PT, R5, R0, RZ ;  /* 0x00000000050d7210 */ /* 0x011fce0007ffe0ff */
        /* <DEDUP_REMOVED lines=17> */
[----:B------:R-:W2:Y:S04]  /*0ac0*/  LDG.E R12, desc[UR16][R6.64+0xc] ;  /* 0x00000c10060c7981 */ /* 0x000ea8000c1e1900 */
[----:B------:R-:W2:Y:S01]  /*0ad0*/  LDG.E R17, desc[UR16][R8.64+0xc] ;  /* 0x00000c1008117981 */ /* 0x000ea2000c1e1900 */
[----:B------:R-:W-:Y:S01]  /*0ae0*/  IADD3 R0, PT, PT, R0, 0x4, RZ ;  /* 0x0000000400007810 */ /* 0x000fe20007ffe0ff */
[----:B--2---:R-:W-:-:S05]  /*0af0*/  FADD R17, R12, R17 ;  /* 0x000000110c117221 */ /* 0x004fca0000000000 */
[----:B------:R1:W-:Y:S02]  /*0b00*/  STG.E desc[UR16][R10.64+0xc], R17 ;  /* 0x00000c110a007986 */ /* 0x0003e4000c101910 */
.L_x_3:
[----:B------:R-:W-:Y:S05]  /*0b10*/  @!P1 EXIT ;  /* 0x000000000000994d */ /* 0x000fea0003800000 */
[----:B------:R-:W2:Y:S01]  /*0b20*/  LDC.64 R6, c[0x0][0x390] ;  /* 0x0000e400ff067b82 */ /* 0x000ea20000000a00 */
[----:B------:R-:W-:Y:S02]  /*0b30*/  IADD3 R3, PT, PT, R3, R0, RZ ;  /* 0x0000000003037210 */ /* 0x000fe40007ffe0ff */
[----:B------:R-:W-:-:S03]  /*0b40*/  IADD3 R0, PT, PT, -R4, RZ, RZ ;  /* 0x000000ff04007210 */ /* 0x000fc60007ffe1ff */
[----:B01--4-:R-:W-:Y:S02]  /*0b50*/  IMAD R15, R2, UR4, R3 ;  /* 0x00000004020f7c24 */ /* 0x013fe4000f8e0203 */
[----:B------:R-:W0:Y:S08]  /*0b60*/  LDC.64 R8, c[0x0][0x380] ;  /* 0x0000e000ff087b82 */ /* 0x000e300000000a00 */
[----:B------:R-:W1:Y:S02]  /*0b70*/  LDC.64 R10, c[0x0][0x388] ;  /* 0x0000e200ff0a7b82 */ /* 0x000e640000000a00 */
.L_x_4:
[----:B-1----:R-:W-:-:S04]  /*0b80*/  IMAD.WIDE R4, R15, 0x4, R10 ;  /* 0x000000040f047825 */ /* 0x002fc800078e020a */
[C---:B0-----:R-:W-:Y:S02]  /*0b90*/  IMAD.WIDE R12, R15.reuse, 0x4, R8 ;  /* 0x000000040f0c7825 */ /* 0x041fe400078e0208 */
[----:B---3--:R-:W3:Y:S04]  /*0ba0*/  LDG.E R5, desc[UR16][R4.64] ;  /* 0x0000001004057981 */ /* 0x008ee8000c1e1900 */
[----:B------:R-:W3:Y:S01]  /*0bb0*/  LDG.E R12, desc[UR16][R12.64] ;  /* 0x000000100c0c7981 */ /* 0x000ee2000c1e1900 */
[----:B------:R-:W-:Y:S01]  /*0bc0*/  IADD3 R0, PT, PT, R0, 0x1, RZ ;  /* 0x0000000100007810 */ /* 0x000fe20007ffe0ff */
[C---:B--2---:R-:W-:Y:S01]  /*0bd0*/  IMAD.WIDE R2, R15.reuse, 0x4, R6 ;  /* 0x000000040f027825 */ /* 0x044fe200078e0206 */
[----:B------:R-:W-:Y:S02]  /*0be0*/  IADD3 R15, PT, PT, R15, 0x1, RZ ;  /* 0x000000010f0f7810 */ /* 0x000fe40007ffe0ff */
[----:B------:R-:W-:Y:S01]  /*0bf0*/  ISETP.NE.AND P0, PT, R0, RZ, PT ;  /* 0x000000ff0000720c */ /* 0x000fe20003f05270 */
[----:B---3--:R-:W-:-:S05]  /*0c00*/  FADD R17, R12, R5 ;  /* 0x000000050c117221 */ /* 0x008fca0000000000 */
[----:B------:R3:W-:Y:S07]  /*0c10*/  STG.E desc[UR16][R2.64], R17 ;  /* 0x0000001102007986 */ /* 0x0007ee000c101910 */
[----:B------:R-:W-:Y:S05]  /*0c20*/  @P0 BRA `(.L_x_4) ;  /* 0xfffffffc00d40947 */ /* 0x000fea000383ffff */
[----:B------:R-:W-:Y:S05]  /*0c30*/  EXIT ;  /* 0x000000000000794d */ /* 0x000fea0003800000 */
.L_x_5:
[----:B------:R-:W-:-:S00]  /*0c40*/  BRA `(.L_x_5) ;  /* 0xfffffffc00fc7947 */ /* 0x000fc0000383ffff */
[----:B------:R-:W-:-:S00]  /*0c50*/  NOP ;  /* 0x0000000000007918 */ /* 0x000fc00000000000 */
        /* <DEDUP_REMOVED lines=10> */
.L_x_6:


//--------------------- .nv.shared.reserved.0     --------------------------
	.section	.nv.shared.reserved.0,"aw",@nobits
	.weak		__nv_reservedSMEM_offset_0_alias
	.size		__nv_reservedSMEM_offset_0_alias, 0, 64
	.other		__nv_reservedSMEM_offset_0_alias,@"STO_CUDA_RESERVED_SHARED STV_DEFAULT"
__nv_reservedSMEM_offset_0_alias:
	.zero		0
	.zero		64


//--------------------- .nv.constant0._Z10AddVectorsPKfS0_Pfi --------------------------
	.section	.nv.constant0._Z10AddVectorsPKfS0_Pfi,"a",@progbits
	.sectionflags	@""
	.align	4
.nv.constant0._Z10AddVectorsPKfS0_Pfi:
	.zero		924


//--------------------- SYMBOLS --------------------------

	.type		.nv.reservedSmem.offset0,@object
	.size		.nv.reservedSmem.offset0,0x4
